	.headerflags	@"EF_CUDA_TEXMODE_UNIFIED EF_CUDA_64BIT_ADDRESS EF_CUDA_ACCELERATORS EF_CUDA_SM90 EF_CUDA_VIRTUAL_SM(EF_CUDA_SM90)"
	.elftype	@"ET_EXEC"


//--------------------- .nv.info                  --------------------------
	.section	.nv.info,"",@"SHT_CUDA_INFO"
	.align	4


	//----- nvinfo : EIATTR_REGCOUNT
	.align		4
        /*0000*/ 	.byte	0x04, 0x2f
        /*0002*/ 	.short	(.L_2 - .L_1)
	.align		4
.L_1:
        /*0004*/ 	.word	index@(triton_red_fused_native_group_norm_11)
        /*0008*/ 	.word	0x00000018


	//----- nvinfo : EIATTR_MIN_STACK_SIZE
	.align		4
.L_2:
        /*000c*/ 	.byte	0x04, 0x12
        /*000e*/ 	.short	(.L_4 - .L_3)
	.align		4
.L_3:
        /*0010*/ 	.word	index@(triton_red_fused_native_group_norm_11)
        /*0014*/ 	.word	0x00000000


	//----- nvinfo : EIATTR_FRAME_SIZE
	.align		4
.L_4:
        /*0018*/ 	.byte	0x04, 0x11
        /*001a*/ 	.short	(.L_6 - .L_5)
	.align		4
.L_5:
        /*001c*/ 	.word	index@(triton_red_fused_native_group_norm_11)
        /*0020*/ 	.word	0x00000000


	//----- nvinfo : EIATTR_MIN_STACK_SIZE
	.align		4
.L_6:
        /*0024*/ 	.byte	0x04, 0x12
        /*0026*/ 	.short	(.L_8 - .L_7)
	.align		4
.L_7:
        /*0028*/ 	.word	index@(triton_red_fused_native_group_norm_11)
        /*002c*/ 	.word	0x00000000
.L_8:


//--------------------- .nv.info.triton_red_fused_native_group_norm_11 --------------------------
	.section	.nv.info.triton_red_fused_native_group_norm_11,"",@"SHT_CUDA_INFO"
	.sectionflags	@""
	.align	4


	//----- nvinfo : EIATTR_CUDA_API_VERSION
	.align		4
        /*0000*/ 	.byte	0x04, 0x37
        /*0002*/ 	.short	(.L_10 - .L_9)
.L_9:
        /*0004*/ 	.word	0x0000007c


	//----- nvinfo : EIATTR_KPARAM_INFO
	.align		4
.L_10:
        /*0008*/ 	.byte	0x04, 0x17
        /*000a*/ 	.short	(.L_12 - .L_11)
.L_11:
        /*000c*/ 	.word	0x00000000
        /*0010*/ 	.short	0x0005
        /*0012*/ 	.short	0x0024
        /*0014*/ 	.byte	0x00, 0xf0, 0x11, 0x00


	//----- nvinfo : EIATTR_KPARAM_INFO
	.align		4
.L_12:
        /*0018*/ 	.byte	0x04, 0x17
        /*001a*/ 	.short	(.L_14 - .L_13)
.L_13:
        /*001c*/ 	.word	0x00000000
        /*0020*/ 	.short	0x0004
        /*0022*/ 	.short	0x0020
        /*0024*/ 	.byte	0x00, 0xf0, 0x11, 0x00


	//----- nvinfo : EIATTR_KPARAM_INFO
	.align		4
.L_14:
        /*0028*/ 	.byte	0x04, 0x17
        /*002a*/ 	.short	(.L_16 - .L_15)
.L_15:
        /*002c*/ 	.word	0x00000000
        /*0030*/ 	.short	0x0003
        /*0032*/ 	.short	0x0018
        /*0034*/ 	.byte	0x00, 0xf4, 0x21, 0x00


	//----- nvinfo : EIATTR_KPARAM_INFO
	.align		4
.L_16:
        /*0038*/ 	.byte	0x04, 0x17
        /*003a*/ 	.short	(.L_18 - .L_17)
.L_17:
        /*003c*/ 	.word	0x00000000
        /*0040*/ 	.short	0x0002
        /*0042*/ 	.short	0x0010
        /*0044*/ 	.byte	0x00, 0xf4, 0x21, 0x00


	//----- nvinfo : EIATTR_KPARAM_INFO
	.align		4
.L_18:
        /*0048*/ 	.byte	0x04, 0x17
        /*004a*/ 	.short	(.L_20 - .L_19)
.L_19:
        /*004c*/ 	.word	0x00000000
        /*0050*/ 	.short	0x0001
        /*0052*/ 	.short	0x0008
        /*0054*/ 	.byte	0x00, 0xf4, 0x21, 0x00


	//----- nvinfo : EIATTR_KPARAM_INFO
	.align		4
.L_20:
        /*0058*/ 	.byte	0x04, 0x17
        /*005a*/ 	.short	(.L_22 - .L_21)
.L_21:
        /*005c*/ 	.word	0x00000000
        /*0060*/ 	.short	0x0000
        /*0062*/ 	.short	0x0000
        /*0064*/ 	.byte	0x00, 0xf4, 0x21, 0x00


	//----- nvinfo : EIATTR_SPARSE_MMA_MASK
	.align		4
.L_22:
        /*0068*/ 	.byte	0x03, 0x50
        /*006a*/ 	.short	0x0000


	//----- nvinfo : EIATTR_MAXREG_COUNT
	.align		4
        /*006c*/ 	.byte	0x03, 0x1b
        /*006e*/ 	.short	0x0080


	//----- nvinfo : EIATTR_COOP_GROUP_MASK_REGIDS
	.align		4
        /*0070*/ 	.byte	0x04, 0x29
        /*0072*/ 	.short	(.L_24 - .L_23)


	//   ....[0]....
.L_23:
        /*0074*/ 	.word	0xffffffff


	//   ....[1]....
        /*0078*/ 	.word	0xffffffff


	//   ....[2]....
        /*007c*/ 	.word	0xffffffff


	//   ....[3]....
        /*0080*/ 	.word	0xffffffff


	//   ....[4]....
        /*0084*/ 	.word	0xffffffff


	//   ....[5]....
        /*0088*/ 	.word	0xffffffff


	//   ....[6]....
        /*008c*/ 	.word	0xffffffff


	//   ....[7]....
        /*0090*/ 	.word	0xffffffff


	//   ....[8]....
        /*0094*/ 	.word	0xffffffff


	//   ....[9]....
        /*0098*/ 	.word	0xffffffff


	//   ....[10]....
        /*009c*/ 	.word	0xffffffff


	//   ....[11]....
        /*00a0*/ 	.word	0xffffffff


	//   ....[12]....
        /*00a4*/ 	.word	0xffffffff


	//   ....[13]....
        /*00a8*/ 	.word	0xffffffff


	//   ....[14]....
        /*00ac*/ 	.word	0xffffffff


	//   ....[15]....
        /*00b0*/ 	.word	0xffffffff


	//   ....[16]....
        /*00b4*/ 	.word	0xffffffff


	//   ....[17]....
        /*00b8*/ 	.word	0xffffffff


	//   ....[18]....
        /*00bc*/ 	.word	0xffffffff


	//   ....[19]....
        /*00c0*/ 	.word	0xffffffff


	//   ....[20]....
        /*00c4*/ 	.word	0xffffffff


	//   ....[21]....
        /*00c8*/ 	.word	0xffffffff


	//----- nvinfo : EIATTR_COOP_GROUP_INSTR_OFFSETS
	.align		4
.L_24:
        /*00cc*/ 	.byte	0x04, 0x28
        /*00ce*/ 	.short	(.L_26 - .L_25)


	//   ....[0]....
.L_25:
        /*00d0*/ 	.word	0x00000520


	//   ....[1]....
        /*00d4*/ 	.word	0x000005b0


	//   ....[2]....
        /*00d8*/ 	.word	0x000006b0


	//   ....[3]....
        /*00dc*/ 	.word	0x00000720


	//   ....[4]....
        /*00e0*/ 	.word	0x000007b0


	//   ....[5]....
        /*00e4*/ 	.word	0x00000820


	//   ....[6]....
        /*00e8*/ 	.word	0x00000900


	//   ....[7]....
        /*00ec*/ 	.word	0x000009a0


	//   ....[8]....
        /*00f0*/ 	.word	0x00000a50


	//   ....[9]....
        /*00f4*/ 	.word	0x00000ab0


	//   ....[10]....
        /*00f8*/ 	.word	0x00000be0


	//   ....[11]....
        /*00fc*/ 	.word	0x00000bf0


	//   ....[12]....
        /*0100*/ 	.word	0x00000c00


	//   ....[13]....
        /*0104*/ 	.word	0x00000c40


	//   ....[14]....
        /*0108*/ 	.word	0x00000d50


	//   ....[15]....
        /*010c*/ 	.word	0x00000de0


	//   ....[16]....
        /*0110*/ 	.word	0x00000e00


	//   ....[17]....
        /*0114*/ 	.word	0x00000ec0


	//   ....[18]....
        /*0118*/ 	.word	0x00000f00


	//   ....[19]....
        /*011c*/ 	.word	0x00000f50


	//   ....[20]....
        /*0120*/ 	.word	0x00001020


	//   ....[21]....
        /*0124*/ 	.word	0x00001070


	//----- nvinfo : EIATTR_EXIT_INSTR_OFFSETS
	.align		4
.L_26:
        /*0128*/ 	.byte	0x04, 0x1c
        /*012a*/ 	.short	(.L_28 - .L_27)


	//   ....[0]....
.L_27:
        /*012c*/ 	.word	0x00001250


	//   ....[1]....
        /*0130*/ 	.word	0x00001290


	//----- nvinfo : EIATTR_REQNTID
	.align		4
.L_28:
        /*0134*/ 	.byte	0x04, 0x10
        /*0136*/ 	.short	(.L_30 - .L_29)
.L_29:
        /*0138*/ 	.word	0x00000200
        /*013c*/ 	.word	0x00000001
        /*0140*/ 	.word	0x00000001


	//----- nvinfo : EIATTR_CBANK_PARAM_SIZE
	.align		4
.L_30:
        /*0144*/ 	.byte	0x03, 0x19
        /*0146*/ 	.short	0x0028


	//----- nvinfo : EIATTR_PARAM_CBANK
	.align		4
        /*0148*/ 	.byte	0x04, 0x0a
        /*014a*/ 	.short	(.L_32 - .L_31)
	.align		4
.L_31:
        /*014c*/ 	.word	index@(.nv.constant0.triton_red_fused_native_group_norm_11)
        /*0150*/ 	.short	0x0210
        /*0152*/ 	.short	0x0028


	//----- nvinfo : EIATTR_SW_WAR
	.align		4
.L_32:
        /*0154*/ 	.byte	0x04, 0x36
        /*0156*/ 	.short	(.L_34 - .L_33)
.L_33:
        /*0158*/ 	.word	0x00000008
.L_34:


//--------------------- .nv.callgraph             --------------------------
	.section	.nv.callgraph,"",@"SHT_CUDA_CALLGRAPH"
	.align	4
	.sectionentsize	8
	.align		4
        /*0000*/ 	.word	0x00000000
	.align		4
        /*0004*/ 	.word	0xffffffff
	.align		4
        /*0008*/ 	.word	0x00000000
	.align		4
        /*000c*/ 	.word	0xfffffffe
	.align		4
        /*0010*/ 	.word	0x00000000
	.align		4
        /*0014*/ 	.word	0xfffffffd
	.align		4
        /*0018*/ 	.word	0x00000000
	.align		4
        /*001c*/ 	.word	0xfffffffc


//--------------------- .nv.constant4             --------------------------
	.section	.nv.constant4,"a",@progbits
	.align	8
	.align		8
.nv.constant4:
        /*0000*/ 	.dword	_$_str


//--------------------- .text.triton_red_fused_native_group_norm_11 --------------------------
	.section	.text.triton_red_fused_native_group_norm_11,"ax",@progbits
	.sectionflags	@"SHF_BARRIERS=1"
	.align	128
        .global         triton_red_fused_native_group_norm_11
        .type           triton_red_fused_native_group_norm_11,@function
        .size           triton_red_fused_native_group_norm_11,(.L_x_1 - triton_red_fused_native_group_norm_11)
        .other          triton_red_fused_native_group_norm_11,@"STO_CUDA_ENTRY STV_DEFAULT"
triton_red_fused_native_group_norm_11:
.text.triton_red_fused_native_group_norm_11:
[----:B------:R-:W0:Y:S02]  /*0000*/  LDC R1, c[0x0][0x28] ;  /* 0x00000a00ff017b82 */ /* 0x000e240000000800 */
[----:B------:R-:W1:Y:S01]  /*0010*/  S2R R2, SR_CTAID.X ;  /* 0x0000000000027919 */ /* 0x000e620000002500 */
[----:B------:R-:W2:Y:S01]  /*0020*/  LDC.64 R6, c[0x0][0x210] ;  /* 0x00008400ff067b82 */ /* 0x000ea20000000a00 */
[----:B------:R-:W-:Y:S01]  /*0030*/  ULDC.64 UR6, c[0x0][0x208] ;  /* 0x0000820000067ab9 */ /* 0x000fe20000000a00 */
[----:B------:R-:W3:Y:S01]  /*0040*/  S2R R15, SR_TID.X ;  /* 0x00000000000f7919 */ /* 0x000ee20000002100 */
[----:B-1----:R-:W-:Y:S02]  /*0050*/  SHF.R.S32.HI R5, RZ, 0x1f, R2 ;  /* 0x0000001fff057819 */ /* 0x002fe40000011402 */
[----:B------:R-:W-:Y:S02]  /*0060*/  ISETP.GE.AND P0, PT, R2, 0x80, PT ;  /* 0x000000800200780c */ /* 0x000fe40003f06270 */
[----:B---3--:R-:W-:Y:S02]  /*0070*/  SHF.L.U32 R0, R15, 0x7, RZ ;  /* 0x000000070f007819 */ /* 0x008fe400000006ff */
[----:B------:R-:W-:-:S02]  /*0080*/  LEA.HI R4, R5, R2, RZ, 0x5 ;  /* 0x0000000205047211 */ /* 0x000fc400078f28ff */
[----:B------:R-:W-:Y:S02]  /*0090*/  SHF.L.U32 R8, R15, 0x2, RZ ;  /* 0x000000020f087819 */ /* 0x000fe400000006ff */
[----:B------:R-:W-:Y:S02]  /*00a0*/  LOP3.LUT R5, R0, 0xff00, RZ, 0xc0, !PT ;  /* 0x0000ff0000057812 */ /* 0x000fe400078ec0ff */
[C---:B------:R-:W-:Y:S02]  /*00b0*/  LOP3.LUT R11, R4.reuse, 0x1fffffe0, RZ, 0xc0, !PT ;  /* 0x1fffffe0040b7812 */ /* 0x040fe400078ec0ff */
[----:B------:R-:W-:Y:S02]  /*00c0*/  LOP3.LUT R0, R5, 0x4, R8, 0xf8, !PT ;  /* 0x0000000405007812 */ /* 0x000fe400078ef808 */
[----:B------:R-:W-:Y:S02]  /*00d0*/  SHF.L.U32 R4, R4, 0xb, RZ ;  /* 0x0000000b04047819 */ /* 0x000fe400000006ff */
[----:B------:R-:W-:-:S02]  /*00e0*/  IADD3 R11, -R11, R2, RZ ;  /* 0x000000020b0b7210 */ /* 0x000fc40007ffe1ff */
[----:B------:R-:W-:Y:S02]  /*00f0*/  LOP3.LUT R4, R4, 0xffff0000, RZ, 0xc0, !PT ;  /* 0xffff000004047812 */ /* 0x000fe400078ec0ff */
[----:B------:R-:W-:-:S04]  /*0100*/  LEA R11, R11, R0, 0x3 ;  /* 0x000000000b0b7211 */ /* 0x000fc800078e18ff */
[----:B------:R-:W-:Y:S02]  /*0110*/  IADD3 R11, R4, R11, RZ ;  /* 0x0000000b040b7210 */ /* 0x000fe40007ffe0ff */
[----:B------:R-:W-:-:S03]  /*0120*/  CS2R R4, SRZ ;  /* 0x0000000000047805 */ /* 0x000fc6000001ff00 */
[----:B--2---:R-:W-:Y:S01]  /*0130*/  IMAD.WIDE R16, R11, 0x4, R6 ;  /* 0x000000040b107825 */ /* 0x004fe200078e0206 */
[----:B------:R-:W-:-:S06]  /*0140*/  CS2R R6, SRZ ;  /* 0x0000000000067805 */ /* 0x000fcc000001ff00 */
[----:B------:R1:W2:Y:S01]  /*0150*/  @!P0 LDG.E.EF.128 R4, desc[UR6][R16.64] ;  /* 0x0000000610048981 */ /* 0x0002a2000c0e1d00 */
[----:B------:R-:W-:Y:S01]  /*0160*/  FSEL R13, RZ, 2, P0 ;  /* 0x40000000ff0d7808 */ /* 0x000fe20000000000 */
[----:B------:R-:W3:Y:S01]  /*0170*/  S2UR UR5, SR_CgaCtaId ;  /* 0x00000000000579c3 */ /* 0x000ee20000008800 */
[----:B------:R-:W-:Y:S01]  /*0180*/  FSEL R12, RZ, 3, P0 ;  /* 0x40400000ff0c7808 */ /* 0x000fe20000000000 */
[----:B------:R-:W-:Y:S01]  /*0190*/  UMOV UR4, 0x400 ;  /* 0x0000040000047882 */ /* 0x000fe20000000000 */
[C---:B------:R-:W-:Y:S01]  /*01a0*/  FSETP.GEU.AND P3, PT, R13.reuse, 1.175494350822287508e-38, PT ;  /* 0x008000000d00780b */ /* 0x040fe20003f6e000 */
[----:B------:R-:W-:Y:S01]  /*01b0*/  FMUL R0, R13, 16777216 ;  /* 0x4b8000000d007820 */ /* 0x000fe20000400000 */
[----:B------:R-:W-:Y:S01]  /*01c0*/  ISETP.LT.AND P1, PT, R2, 0x80, PT ;  /* 0x000000800200780c */ /* 0x000fe20003f21270 */
[C---:B------:R-:W-:Y:S01]  /*01d0*/  FMUL R19, R12.reuse, 16777216 ;  /* 0x4b8000000c137820 */ /* 0x040fe20000400000 */
[----:B------:R-:W-:Y:S02]  /*01e0*/  FSETP.GEU.AND P2, PT, R12, 1.175494350822287508e-38, PT ;  /* 0x008000000c00780b */ /* 0x000fe40003f4e000 */
[----:B------:R-:W-:-:S02]  /*01f0*/  FSEL R0, R0, R13, !P3 ;  /* 0x0000000d00007208 */ /* 0x000fc40005800000 */
[----:B------:R-:W-:Y:S02]  /*0200*/  SEL R14, RZ, 0x3f800000, !P1 ;  /* 0x3f800000ff0e7807 */ /* 0x000fe40004800000 */
[----:B------:R-:W-:Y:S02]  /*0210*/  FSEL R11, RZ, 4, P0 ;  /* 0x40800000ff0b7808 */ /* 0x000fe40000000000 */
[----:B------:R-:W4:Y:S01]  /*0220*/  MUFU.RCP R0, R0 ;  /* 0x0000000000007308 */ /* 0x000f220000001000 */
[----:B-1----:R-:W-:Y:S01]  /*0230*/  FSEL R16, R19, R12, !P2 ;  /* 0x0000000c13107208 */ /* 0x002fe20005000000 */
[----:B------:R-:W-:Y:S01]  /*0240*/  FMUL R19, R14, 16777216 ;  /* 0x4b8000000e137820 */ /* 0x000fe20000400000 */
[C---:B------:R-:W-:Y:S01]  /*0250*/  FMUL R18, R11.reuse, 16777216 ;  /* 0x4b8000000b127820 */ /* 0x040fe20000400000 */
[----:B------:R-:W-:-:S03]  /*0260*/  FSETP.GEU.AND P1, PT, R11, 1.175494350822287508e-38, PT ;  /* 0x008000000b00780b */ /* 0x000fc60003f2e000 */
[-C--:B------:R-:W-:Y:S01]  /*0270*/  FSEL R17, R19, R14.reuse, !P3 ;  /* 0x0000000e13117208 */ /* 0x080fe20005800000 */
[----:B------:R-:W1:Y:S01]  /*0280*/  MUFU.RCP R16, R16 ;  /* 0x0000001000107308 */ /* 0x000e620000001000 */
[----:B------:R-:W-:Y:S01]  /*0290*/  FSEL R18, R18, R11, !P1 ;  /* 0x0000000b12127208 */ /* 0x000fe20004800000 */
[----:B---3--:R-:W-:Y:S01]  /*02a0*/  UPRMT UR4, UR5, 0x654, UR4 ;  /* 0x0000065405047896 */ /* 0x008fe20008000004 */
[----:B------:R-:W-:Y:S02]  /*02b0*/  FSETP.NEU.AND P3, PT, R13, RZ, PT ;  /* 0x000000ff0d00720b */ /* 0x000fe40003f6d000 */
[----:B------:R-:W-:Y:S01]  /*02c0*/  FSEL R21, R19, R14, !P2 ;  /* 0x0000000e13157208 */ /* 0x000fe20005000000 */
[----:B----4-:R-:W-:Y:S02]  /*02d0*/  FMUL R0, R0, R17 ;  /* 0x0000001100007220 */ /* 0x010fe40000400000 */
[----:B------:R-:W3:Y:S01]  /*02e0*/  MUFU.RCP R18, R18 ;  /* 0x0000001200127308 */ /* 0x000ee20000001000 */
[----:B------:R-:W-:-:S02]  /*02f0*/  FSETP.NEU.AND P2, PT, R12, RZ, PT ;  /* 0x000000ff0c00720b */ /* 0x000fc40003f4d000 */
[----:B------:R-:W-:Y:S01]  /*0300*/  FSEL R0, R0, RZ, P3 ;  /* 0x000000ff00007208 */ /* 0x000fe20001800000 */
[----:B-1----:R-:W-:-:S05]  /*0310*/  FMUL R16, R16, R21 ;  /* 0x0000001510107220 */ /* 0x002fca0000400000 */
[----:B------:R-:W-:Y:S02]  /*0320*/  FSEL R16, R16, RZ, P2 ;  /* 0x000000ff10107208 */ /* 0x000fe40001000000 */
[----:B--2---:R-:W-:Y:S02]  /*0330*/  SEL R4, R4, RZ, !P0 ;  /* 0x000000ff04047207 */ /* 0x004fe40004000000 */
[----:B------:R-:W-:Y:S02]  /*0340*/  SEL R5, R5, RZ, !P0 ;  /* 0x000000ff05057207 */ /* 0x000fe40004000000 */
[----:B------:R-:W-:Y:S02]  /*0350*/  FSEL R17, R4, RZ, !P0 ;  /* 0x000000ff04117208 */ /* 0x000fe40004000000 */
[----:B------:R-:W-:Y:S02]  /*0360*/  FSEL R4, R5, RZ, !P0 ;  /* 0x000000ff05047208 */ /* 0x000fe40004000000 */
[----:B------:R-:W-:-:S02]  /*0370*/  SEL R6, R6, RZ, !P0 ;  /* 0x000000ff06067207 */ /* 0x000fc40004000000 */
[----:B------:R-:W-:Y:S01]  /*0380*/  FSEL R5, R19, R14, !P1 ;  /* 0x0000000e13057208 */ /* 0x000fe20004800000 */
[----:B------:R-:W-:Y:S01]  /*0390*/  FADD R4, -R17, R4 ;  /* 0x0000000411047221 */ /* 0x000fe20000000100 */
[----:B------:R-:W-:Y:S02]  /*03a0*/  FSEL R6, R6, RZ, !P0 ;  /* 0x000000ff06067208 */ /* 0x000fe40004000000 */
[----:B------:R-:W-:Y:S01]  /*03b0*/  SEL R7, R7, RZ, !P0 ;  /* 0x000000ff07077207 */ /* 0x000fe20004000000 */
[C---:B------:R-:W-:Y:S01]  /*03c0*/  FFMA R17, R4.reuse, R0, R17 ;  /* 0x0000000004117223 */ /* 0x040fe20000000011 */
[----:B------:R-:W-:Y:S01]  /*03d0*/  FMUL R19, R4, R4 ;  /* 0x0000000404137220 */ /* 0x000fe20000400000 */
[C---:B------:R-:W-:Y:S01]  /*03e0*/  FADD R4, R11.reuse, R11 ;  /* 0x0000000b0b047221 */ /* 0x040fe20000000000 */
[----:B---3--:R-:W-:Y:S01]  /*03f0*/  FMUL R5, R18, R5 ;  /* 0x0000000512057220 */ /* 0x008fe20000400000 */
[----:B------:R-:W-:Y:S01]  /*0400*/  FSETP.NEU.AND P1, PT, R11, RZ, PT ;  /* 0x000000ff0b00720b */ /* 0x000fe20003f2d000 */
[----:B------:R-:W-:Y:S01]  /*0410*/  FMUL R19, R14, R19 ;  /* 0x000000130e137220 */ /* 0x000fe20000400000 */
[----:B------:R-:W-:Y:S01]  /*0420*/  FADD R14, R6, -R17 ;  /* 0x80000011060e7221 */ /* 0x000fe20000000000 */
[----:B------:R-:W-:-:S02]  /*0430*/  FSETP.GEU.AND P3, PT, |R4|, 1.175494350822287508e-38, PT ;  /* 0x008000000400780b */ /* 0x000fc40003f6e200 */
[----:B------:R-:W-:Y:S01]  /*0440*/  FSEL R6, R7, RZ, !P0 ;  /* 0x000000ff07067208 */ /* 0x000fe20004000000 */
[----:B------:R-:W-:Y:S01]  /*0450*/  FFMA R17, R14, R16, R17 ;  /* 0x000000100e117223 */ /* 0x000fe20000000011 */
[C---:B------:R-:W-:Y:S01]  /*0460*/  FMUL R7, R4.reuse, 0.25 ;  /* 0x3e80000004077820 */ /* 0x040fe20000400000 */
[----:B------:R-:W-:Y:S01]  /*0470*/  FSETP.GT.AND P2, PT, |R4|, 8.50705917302346158658e+37, PT ;  /* 0x7e8000000400780b */ /* 0x000fe20003f44200 */
[----:B------:R-:W-:Y:S01]  /*0480*/  FFMA R19, R0, R19, RZ ;  /* 0x0000001300137223 */ /* 0x000fe200000000ff */
[----:B------:R-:W-:Y:S01]  /*0490*/  FSEL R5, R5, RZ, P1 ;  /* 0x000000ff05057208 */ /* 0x000fe20000800000 */
[--C-:B------:R-:W-:Y:S01]  /*04a0*/  FADD R6, R6, -R17.reuse ;  /* 0x8000001106067221 */ /* 0x100fe20000000000 */
[----:B------:R-:W-:Y:S01]  /*04b0*/  FSEL R18, R7, R4, P2 ;  /* 0x0000000407127208 */ /* 0x000fe20001000000 */
[----:B------:R-:W-:Y:S01]  /*04c0*/  FMUL R14, R14, R14 ;  /* 0x0000000e0e0e7220 */ /* 0x000fe20000400000 */
[----:B------:R-:W-:Y:S01]  /*04d0*/  FSETP.NEU.AND P1, PT, R4, RZ, PT ;  /* 0x000000ff0400720b */ /* 0x000fe20003f2d000 */
[----:B------:R-:W-:-:S02]  /*04e0*/  FFMA R0, R6, R5, R17 ;  /* 0x0000000506007223 */ /* 0x000fc40000000011 */
[----:B------:R-:W-:Y:S01]  /*04f0*/  @!P3 FMUL R18, R18, 16777216 ;  /* 0x4b8000001212b820 */ /* 0x000fe20000400000 */
[----:B------:R-:W-:Y:S01]  /*0500*/  FMUL R14, R13, R14 ;  /* 0x0000000e0d0e7220 */ /* 0x000fe20000400000 */
[----:B------:R-:W-:Y:S01]  /*0510*/  FMUL R13, R6, R6 ;  /* 0x00000006060d7220 */ /* 0x000fe20000400000 */
[----:B------:R-:W1:Y:S01]  /*0520*/  SHFL.BFLY PT, R17, R0, 0x10, 0x1f ;  /* 0x0e001f0000117f89 */ /* 0x000e6200000e0000 */
[----:B------:R-:W-:Y:S01]  /*0530*/  FMUL R6, R11, 0.25 ;  /* 0x3e8000000b067820 */ /* 0x000fe20000400000 */
[----:B------:R-:W-:Y:S01]  /*0540*/  FFMA R14, R16, R14, R19 ;  /* 0x0000000e100e7223 */ /* 0x000fe20000000013 */
[----:B------:R-:W2:Y:S01]  /*0550*/  MUFU.RCP R18, R18 ;  /* 0x0000001200127308 */ /* 0x000ea20000001000 */
[----:B------:R-:W-:Y:S02]  /*0560*/  FMUL R13, R12, R13 ;  /* 0x0000000d0c0d7220 */ /* 0x000fe40000400000 */
[----:B------:R-:W-:Y:S02]  /*0570*/  FSEL R19, R6, R11, P2 ;  /* 0x0000000b06137208 */ /* 0x000fe40001000000 */
[----:B------:R-:W-:Y:S01]  /*0580*/  FFMA R13, R5, R13, R14 ;  /* 0x0000000d050d7223 */ /* 0x000fe2000000000e */
[----:B------:R-:W-:-:S02]  /*0590*/  FADD R5, R4, R4 ;  /* 0x0000000404057221 */ /* 0x000fc40000000000 */
[----:B------:R-:W-:Y:S02]  /*05a0*/  @!P3 FMUL R19, R19, 16777216 ;  /* 0x4b8000001313b820 */ /* 0x000fe40000400000 */
[----:B------:R-:W3:Y:S01]  /*05b0*/  SHFL.BFLY PT, R12, R13, 0x10, 0x1f ;  /* 0x0e001f000d0c7f89 */ /* 0x000ee200000e0000 */
[C---:B------:R-:W-:Y:S01]  /*05c0*/  FSETP.GEU.AND P2, PT, |R5|.reuse, 1.175494350822287508e-38, PT ;  /* 0x008000000500780b */ /* 0x040fe20003f4e200 */
[C---:B------:R-:W-:Y:S01]  /*05d0*/  FMUL R6, R5.reuse, 0.25 ;  /* 0x3e80000005067820 */ /* 0x040fe20000400000 */
[----:B------:R-:W-:Y:S01]  /*05e0*/  FSETP.GT.AND P0, PT, |R5|, 8.50705917302346158658e+37, PT ;  /* 0x7e8000000500780b */ /* 0x000fe20003f04200 */
[----:B--2---:R-:W-:-:S03]  /*05f0*/  FMUL R19, R18, R19 ;  /* 0x0000001312137220 */ /* 0x004fc60000400000 */
[----:B------:R-:W-:Y:S02]  /*0600*/  FSEL R16, R6, R5, P0 ;  /* 0x0000000506107208 */ /* 0x000fe40000000000 */
[----:B------:R-:W-:Y:S01]  /*0610*/  FSEL R19, R19, RZ, P1 ;  /* 0x000000ff13137208 */ /* 0x000fe20000800000 */
[----:B-1----:R-:W-:Y:S01]  /*0620*/  FADD R17, -R0, R17 ;  /* 0x0000001100117221 */ /* 0x002fe20000000100 */
[----:B------:R-:W-:-:S03]  /*0630*/  FSETP.NEU.AND P1, PT, R5, RZ, PT ;  /* 0x000000ff0500720b */ /* 0x000fc60003f2d000 */
[----:B------:R-:W-:Y:S01]  /*0640*/  @!P2 FMUL R16, R16, 16777216 ;  /* 0x4b8000001010a820 */ /* 0x000fe20000400000 */
[C---:B------:R-:W-:Y:S01]  /*0650*/  FMUL R14, R17.reuse, R17 ;  /* 0x00000011110e7220 */ /* 0x040fe20000400000 */
[----:B------:R-:W-:Y:S01]  /*0660*/  FFMA R0, R17, R19, R0 ;  /* 0x0000001311007223 */ /* 0x000fe20000000000 */
[----:B------:R-:W-:Y:S01]  /*0670*/  FSEL R17, R7, R4, P0 ;  /* 0x0000000407117208 */ /* 0x000fe20000000000 */
[----:B------:R-:W-:Y:S01]  /*0680*/  FADD R7, R5, R5 ;  /* 0x0000000505077221 */ /* 0x000fe20000000000 */
[----:B------:R-:W-:Y:S01]  /*0690*/  FMUL R14, R11, R14 ;  /* 0x0000000e0b0e7220 */ /* 0x000fe20000400000 */
[----:B------:R-:W1:Y:S01]  /*06a0*/  MUFU.RCP R16, R16 ;  /* 0x0000001000107308 */ /* 0x000e620000001000 */
[----:B------:R-:W2:Y:S01]  /*06b0*/  SHFL.BFLY PT, R11, R0, 0x8, 0x1f ;  /* 0x0d001f00000b7f89 */ /* 0x000ea200000e0000 */
[----:B------:R-:W-:Y:S01]  /*06c0*/  @!P2 FMUL R17, R17, 16777216 ;  /* 0x4b8000001111a820 */ /* 0x000fe20000400000 */
[----:B------:R-:W-:Y:S01]  /*06d0*/  FSETP.GEU.AND P2, PT, |R7|, 1.175494350822287508e-38, PT ;  /* 0x008000000700780b */ /* 0x000fe20003f4e200 */
[----:B---3--:R-:W-:Y:S01]  /*06e0*/  FADD R12, R13, R12 ;  /* 0x0000000c0d0c7221 */ /* 0x008fe20000000000 */
[----:B------:R-:W-:-:S03]  /*06f0*/  FSETP.GT.AND P0, PT, |R7|, 8.50705917302346158658e+37, PT ;  /* 0x7e8000000700780b */ /* 0x000fc60003f04200 */
[----:B------:R-:W-:Y:S01]  /*0700*/  FFMA R14, R19, R14, R12 ;  /* 0x0000000e130e7223 */ /* 0x000fe2000000000c */
[----:B------:R-:W-:-:S04]  /*0710*/  FMUL R12, R7, 0.25 ;  /* 0x3e800000070c7820 */ /* 0x000fc80000400000 */
[----:B------:R-:W3:Y:S01]  /*0720*/  SHFL.BFLY PT, R13, R14, 0x8, 0x1f ;  /* 0x0d001f000e0d7f89 */ /* 0x000ee200000e0000 */
[----:B-1----:R-:W-:Y:S01]  /*0730*/  FMUL R17, R16, R17 ;  /* 0x0000001110117220 */ /* 0x002fe20000400000 */
[----:B------:R-:W-:-:S04]  /*0740*/  FSEL R16, R12, R7, P0 ;  /* 0x000000070c107208 */ /* 0x000fc80000000000 */
[----:B------:R-:W-:Y:S01]  /*0750*/  FSEL R17, R17, RZ, P1 ;  /* 0x000000ff11117208 */ /* 0x000fe20000800000 */
[----:B------:R-:W-:Y:S01]  /*0760*/  @!P2 FMUL R16, R16, 16777216 ;  /* 0x4b8000001010a820 */ /* 0x000fe20000400000 */
[----:B--2---:R-:W-:-:S05]  /*0770*/  FADD R11, -R0, R11 ;  /* 0x0000000b000b7221 */ /* 0x004fca0000000100 */
[----:B------:R-:W1:Y:S01]  /*0780*/  MUFU.RCP R16, R16 ;  /* 0x0000001000107308 */ /* 0x000e620000001000 */
[C---:B------:R-:W-:Y:S01]  /*0790*/  FFMA R0, R11.reuse, R17, R0 ;  /* 0x000000110b007223 */ /* 0x040fe20000000000 */
[----:B------:R-:W-:-:S04]  /*07a0*/  FMUL R19, R11, R11 ;  /* 0x0000000b0b137220 */ /* 0x000fc80000400000 */
[----:B------:R-:W2:Y:S01]  /*07b0*/  SHFL.BFLY PT, R11, R0, 0x4, 0x1f ;  /* 0x0c801f00000b7f89 */ /* 0x000ea200000e0000 */
[----:B------:R-:W-:Y:S01]  /*07c0*/  FMUL R19, R4, R19 ;  /* 0x0000001304137220 */ /* 0x000fe20000400000 */
[----:B------:R-:W-:Y:S01]  /*07d0*/  FADD R4, R7, R7 ;  /* 0x0000000707047221 */ /* 0x000fe20000000000 */
[----:B---3--:R-:W-:-:S04]  /*07e0*/  FADD R14, R14, R13 ;  /* 0x0000000d0e0e7221 */ /* 0x008fc80000000000 */
[----:B------:R-:W-:Y:S01]  /*07f0*/  FFMA R14, R17, R19, R14 ;  /* 0x00000013110e7223 */ /* 0x000fe2000000000e */
[----:B------:R-:W-:Y:S02]  /*0800*/  FSEL R17, R6, R5, P0 ;  /* 0x0000000506117208 */ /* 0x000fe40000000000 */
[----:B------:R-:W-:Y:S02]  /*0810*/  FSETP.NEU.AND P0, PT, R7, RZ, PT ;  /* 0x000000ff0700720b */ /* 0x000fe40003f0d000 */
[----:B------:R-:W3:Y:S01]  /*0820*/  SHFL.BFLY PT, R13, R14, 0x4, 0x1f ;  /* 0x0c801f000e0d7f89 */ /* 0x000ee200000e0000 */
[----:B------:R-:W-:Y:S01]  /*0830*/  @!P2 FMUL R17, R17, 16777216 ;  /* 0x4b8000001111a820 */ /* 0x000fe20000400000 */
[----:B------:R-:W-:Y:S02]  /*0840*/  FSETP.GEU.AND P1, PT, |R4|, 1.175494350822287508e-38, PT ;  /* 0x008000000400780b */ /* 0x000fe40003f2e200 */
[----:B------:R-:W-:Y:S01]  /*0850*/  ISETP.GE.AND P2, PT, R15, 0x10, PT ;  /* 0x000000100f00780c */ /* 0x000fe20003f46270 */
[----:B-1----:R-:W-:-:S05]  /*0860*/  FMUL R17, R16, R17 ;  /* 0x0000001110117220 */ /* 0x002fca0000400000 */
[----:B------:R-:W-:Y:S01]  /*0870*/  FSEL R6, R17, RZ, P0 ;  /* 0x000000ff11067208 */ /* 0x000fe20000000000 */
[----:B--2---:R-:W-:Y:S01]  /*0880*/  FADD R17, -R0, R11 ;  /* 0x0000000b00117221 */ /* 0x004fe20000000100 */
[C---:B------:R-:W-:Y:S01]  /*0890*/  FMUL R11, R4.reuse, 0.25 ;  /* 0x3e800000040b7820 */ /* 0x040fe20000400000 */
[----:B------:R-:W-:Y:S02]  /*08a0*/  FSETP.GT.AND P0, PT, |R4|, 8.50705917302346158658e+37, PT ;  /* 0x7e8000000400780b */ /* 0x000fe40003f04200 */
[C---:B------:R-:W-:Y:S01]  /*08b0*/  FMUL R16, R17.reuse, R17 ;  /* 0x0000001111107220 */ /* 0x040fe20000400000 */
[----:B------:R-:W-:Y:S01]  /*08c0*/  FFMA R0, R17, R6, R0 ;  /* 0x0000000611007223 */ /* 0x000fe20000000000 */
[----:B------:R-:W-:Y:S02]  /*08d0*/  FSEL R18, R11, R4, P0 ;  /* 0x000000040b127208 */ /* 0x000fe40000000000 */
[----:B------:R-:W-:Y:S01]  /*08e0*/  FMUL R16, R5, R16 ;  /* 0x0000001005107220 */ /* 0x000fe20000400000 */
[----:B------:R-:W-:Y:S01]  /*08f0*/  FSEL R19, R12, R7, P0 ;  /* 0x000000070c137208 */ /* 0x000fe20000000000 */
[----:B------:R-:W1:Y:S01]  /*0900*/  SHFL.BFLY PT, R17, R0, 0x2, 0x1f ;  /* 0x0c401f0000117f89 */ /* 0x000e6200000e0000 */
[----:B------:R-:W-:Y:S01]  /*0910*/  @!P1 FMUL R18, R18, 16777216 ;  /* 0x4b80000012129820 */ /* 0x000fe20000400000 */
[----:B---3--:R-:W-:Y:S01]  /*0920*/  FADD R13, R14, R13 ;  /* 0x0000000d0e0d7221 */ /* 0x008fe20000000000 */
[C---:B------:R-:W-:Y:S01]  /*0930*/  FSETP.NEU.AND P0, PT, R4.reuse, RZ, PT ;  /* 0x000000ff0400720b */ /* 0x040fe20003f0d000 */
[----:B------:R-:W-:Y:S01]  /*0940*/  @!P1 FMUL R19, R19, 16777216 ;  /* 0x4b80000013139820 */ /* 0x000fe20000400000 */
[----:B------:R-:W-:Y:S01]  /*0950*/  FADD R5, R4, R4 ;  /* 0x0000000404057221 */ /* 0x000fe20000000000 */
[----:B------:R-:W-:Y:S01]  /*0960*/  FFMA R13, R6, R16, R13 ;  /* 0x00000010060d7223 */ /* 0x000fe2000000000d */
[----:B------:R-:W2:Y:S02]  /*0970*/  MUFU.RCP R18, R18 ;  /* 0x0000001200127308 */ /* 0x000ea40000001000 */
[C---:B------:R-:W-:Y:S01]  /*0980*/  FMUL R14, R5.reuse, 0.25 ;  /* 0x3e800000050e7820 */ /* 0x040fe20000400000 */
[----:B------:R-:W-:Y:S01]  /*0990*/  FSETP.GEU.AND P1, PT, |R5|, 1.175494350822287508e-38, PT ;  /* 0x008000000500780b */ /* 0x000fe20003f2e200 */
[----:B------:R-:W3:Y:S01]  /*09a0*/  SHFL.BFLY PT, R6, R13, 0x2, 0x1f ;  /* 0x0c401f000d067f89 */ /* 0x000ee200000e0000 */
[----:B--2---:R-:W-:Y:S01]  /*09b0*/  FMUL R19, R18, R19 ;  /* 0x0000001312137220 */ /* 0x004fe20000400000 */
[----:B-1----:R-:W-:-:S04]  /*09c0*/  FADD R17, -R0, R17 ;  /* 0x0000001100117221 */ /* 0x002fc80000000100 */
[----:B------:R-:W-:Y:S01]  /*09d0*/  FSEL R19, R19, RZ, P0 ;  /* 0x000000ff13137208 */ /* 0x000fe20000000000 */
[----:B------:R-:W-:Y:S01]  /*09e0*/  FMUL R12, R17, R17 ;  /* 0x00000011110c7220 */ /* 0x000fe20000400000 */
[----:B------:R-:W-:-:S03]  /*09f0*/  FSETP.GT.AND P0, PT, |R5|, 8.50705917302346158658e+37, PT ;  /* 0x7e8000000500780b */ /* 0x000fc60003f04200 */
[----:B------:R-:W-:Y:S01]  /*0a00*/  FFMA R0, R17, R19, R0 ;  /* 0x0000001311007223 */ /* 0x000fe20000000000 */
[----:B------:R-:W-:Y:S01]  /*0a10*/  FMUL R12, R7, R12 ;  /* 0x0000000c070c7220 */ /* 0x000fe20000400000 */
[----:B------:R-:W-:Y:S01]  /*0a20*/  FSEL R14, R14, R5, P0 ;  /* 0x000000050e0e7208 */ /* 0x000fe20000000000 */
[----:B---3--:R-:W-:Y:S01]  /*0a30*/  FADD R6, R13, R6 ;  /* 0x000000060d067221 */ /* 0x008fe20000000000 */
[----:B------:R-:W-:Y:S01]  /*0a40*/  FSEL R11, R11, R4, P0 ;  /* 0x000000040b0b7208 */ /* 0x000fe20000000000 */
[----:B------:R-:W1:Y:S01]  /*0a50*/  SHFL.BFLY PT, R7, R0, 0x1, 0x1f ;  /* 0x0c201f0000077f89 */ /* 0x000e6200000e0000 */
[----:B------:R-:W-:Y:S01]  /*0a60*/  FSETP.NEU.AND P0, PT, R5, RZ, PT ;  /* 0x000000ff0500720b */ /* 0x000fe20003f0d000 */
[----:B------:R-:W-:Y:S01]  /*0a70*/  FFMA R6, R19, R12, R6 ;  /* 0x0000000c13067223 */ /* 0x000fe20000000006 */
[----:B------:R-:W-:Y:S01]  /*0a80*/  @!P1 FMUL R14, R14, 16777216 ;  /* 0x4b8000000e0e9820 */ /* 0x000fe20000400000 */
[----:B------:R-:W-:Y:S01]  /*0a90*/  @!P1 FMUL R11, R11, 16777216 ;  /* 0x4b8000000b0b9820 */ /* 0x000fe20000400000 */
[----:B------:R-:W-:-:S02]  /*0aa0*/  LOP3.LUT P1, RZ, R15, 0x1f, RZ, 0xc0, !PT ;  /* 0x0000001f0fff7812 */ /* 0x000fc4000782c0ff */
[----:B------:R-:W2:Y:S01]  /*0ab0*/  SHFL.BFLY PT, R13, R6, 0x1, 0x1f ;  /* 0x0c201f00060d7f89 */ /* 0x000ea200000e0000 */
[----:B------:R-:W-:Y:S01]  /*0ac0*/  SHF.R.U32.HI R12, RZ, 0x3, R15 ;  /* 0x00000003ff0c7819 */ /* 0x000fe2000001160f */
[----:B------:R-:W3:Y:S03]  /*0ad0*/  MUFU.RCP R14, R14 ;  /* 0x0000000e000e7308 */ /* 0x000ee60000001000 */
[----:B------:R-:W-:-:S06]  /*0ae0*/  LOP3.LUT R12, R12, 0x3c, RZ, 0xc0, !PT ;  /* 0x0000003c0c0c7812 */ /* 0x000fcc00078ec0ff */
[----:B------:R-:W-:Y:S01]  /*0af0*/  @!P1 STS [R12+UR4+0x80], R5 ;  /* 0x000080050c009988 */ /* 0x000fe20008000804 */
[----:B-1----:R-:W-:Y:S01]  /*0b00*/  FADD R7, -R0, R7 ;  /* 0x0000000700077221 */ /* 0x002fe20000000100 */
[----:B---3--:R-:W-:-:S03]  /*0b10*/  FMUL R11, R14, R11 ;  /* 0x0000000b0e0b7220 */ /* 0x008fc60000400000 */
[----:B------:R-:W-:Y:S02]  /*0b20*/  FMUL R17, R7, R7 ;  /* 0x0000000707117220 */ /* 0x000fe40000400000 */
[----:B------:R-:W-:Y:S01]  /*0b30*/  FSEL R11, R11, RZ, P0 ;  /* 0x000000ff0b0b7208 */ /* 0x000fe20000000000 */
[----:B--2---:R-:W-:Y:S01]  /*0b40*/  FADD R6, R6, R13 ;  /* 0x0000000d06067221 */ /* 0x004fe20000000000 */
[----:B------:R-:W-:-:S03]  /*0b50*/  FMUL R17, R4, R17 ;  /* 0x0000001104117220 */ /* 0x000fc60000400000 */
[----:B------:R-:W-:Y:S01]  /*0b60*/  FFMA R13, R7, R11, R0 ;  /* 0x0000000b070d7223 */ /* 0x000fe20000000000 */
[----:B------:R-:W-:-:S04]  /*0b70*/  FFMA R17, R11, R17, R6 ;  /* 0x000000110b117223 */ /* 0x000fc80000000006 */
[----:B------:R-:W-:Y:S04]  /*0b80*/  @!P1 STS [R12+UR4], R13 ;  /* 0x0000000d0c009988 */ /* 0x000fe80008000804 */
[----:B------:R-:W-:Y:S01]  /*0b90*/  @!P1 STS [R12+UR4+0x40], R17 ;  /* 0x000040110c009988 */ /* 0x000fe20008000804 */
[----:B------:R-:W-:Y:S06]  /*0ba0*/  BAR.SYNC.DEFER_BLOCKING 0x0 ;  /* 0x0000000000007b1d */ /* 0x000fec0000010000 */
[----:B------:R-:W1:Y:S04]  /*0bb0*/  @!P2 LDS R9, [R8+UR4+0x80] ;  /* 0x000080040809a984 */ /* 0x000e680008000800 */
[----:B------:R-:W2:Y:S04]  /*0bc0*/  @!P2 LDS R3, [R8+UR4] ;  /* 0x000000040803a984 */ /* 0x000ea80008000800 */
[----:B------:R-:W3:Y:S04]  /*0bd0*/  @!P2 LDS R10, [R8+UR4+0x40] ;  /* 0x00004004080aa984 */ /* 0x000ee80008000800 */
[----:B-1----:R-:W1:Y:S04]  /*0be0*/  SHFL.BFLY PT, R14, R9, 0x8, 0x1f ;  /* 0x0d001f00090e7f89 */ /* 0x002e6800000e0000 */
[----:B--2---:R-:W2:Y:S04]  /*0bf0*/  SHFL.BFLY PT, R6, R3, 0x8, 0x1f ;  /* 0x0d001f0003067f89 */ /* 0x004ea800000e0000 */
[----:B---3--:R-:W3:Y:S01]  /*0c00*/  SHFL.BFLY PT, R11, R10, 0x8, 0x1f ;  /* 0x0d001f000a0b7f89 */ /* 0x008ee200000e0000 */
[----:B-1----:R-:W-:-:S04]  /*0c10*/  FADD R0, R9, R14 ;  /* 0x0000000e09007221 */ /* 0x002fc80000000000 */
[C---:B------:R-:W-:Y:S01]  /*0c20*/  FMUL R7, R0.reuse, 0.25 ;  /* 0x3e80000000077820 */ /* 0x040fe20000400000 */
[C---:B------:R-:W-:Y:S01]  /*0c30*/  FSETP.GEU.AND P1, PT, |R0|.reuse, 1.175494350822287508e-38, PT ;  /* 0x008000000000780b */ /* 0x040fe20003f2e200 */
[----:B------:R-:W1:Y:S01]  /*0c40*/  SHFL.BFLY PT, R5, R0, 0x4, 0x1f ;  /* 0x0c801f0000057f89 */ /* 0x000e6200000e0000 */
[----:B------:R-:W-:Y:S01]  /*0c50*/  FSETP.GT.AND P0, PT, |R0|, 8.50705917302346158658e+37, PT ;  /* 0x7e8000000000780b */ /* 0x000fe20003f04200 */
[----:B--2---:R-:W-:Y:S01]  /*0c60*/  FADD R6, -R3, R6 ;  /* 0x0000000603067221 */ /* 0x004fe20000000100 */
[----:B---3--:R-:W-:Y:S02]  /*0c70*/  FADD R11, R10, R11 ;  /* 0x0000000b0a0b7221 */ /* 0x008fe40000000000 */
[----:B------:R-:W-:Y:S01]  /*0c80*/  FSEL R7, R7, R0, P0 ;  /* 0x0000000007077208 */ /* 0x000fe20000000000 */
[----:B------:R-:W-:-:S04]  /*0c90*/  FMUL R12, R6, R6 ;  /* 0x00000006060c7220 */ /* 0x000fc80000400000 */
[----:B------:R-:W-:Y:S02]  /*0ca0*/  FMUL R12, R9, R12 ;  /* 0x0000000c090c7220 */ /* 0x000fe40000400000 */
[----:B------:R-:W-:Y:S02]  /*0cb0*/  @!P1 FMUL R7, R7, 16777216 ;  /* 0x4b80000007079820 */ /* 0x000fe40000400000 */
[----:B------:R-:W-:-:S04]  /*0cc0*/  @P0 FMUL R14, R14, 0.25 ;  /* 0x3e8000000e0e0820 */ /* 0x000fc80000400000 */
[----:B------:R-:W2:Y:S01]  /*0cd0*/  MUFU.RCP R7, R7 ;  /* 0x0000000700077308 */ /* 0x000ea20000001000 */
[----:B------:R-:W-:Y:S01]  /*0ce0*/  @!P1 FMUL R14, R14, 16777216 ;  /* 0x4b8000000e0e9820 */ /* 0x000fe20000400000 */
[C---:B------:R-:W-:Y:S01]  /*0cf0*/  FSETP.NEU.AND P1, PT, R0.reuse, RZ, PT ;  /* 0x000000ff0000720b */ /* 0x040fe20003f2d000 */
[----:B-1----:R-:W-:-:S04]  /*0d00*/  FADD R4, R0, R5 ;  /* 0x0000000500047221 */ /* 0x002fc80000000000 */
[C---:B------:R-:W-:Y:S01]  /*0d10*/  FMUL R13, R4.reuse, 0.25 ;  /* 0x3e800000040d7820 */ /* 0x040fe20000400000 */
[C---:B------:R-:W-:Y:S02]  /*0d20*/  FSETP.GEU.AND P2, PT, |R4|.reuse, 1.175494350822287508e-38, PT ;  /* 0x008000000400780b */ /* 0x040fe40003f4e200 */
[----:B------:R-:W-:Y:S01]  /*0d30*/  FSETP.GT.AND P0, PT, |R4|, 8.50705917302346158658e+37, PT ;  /* 0x7e8000000400780b */ /* 0x000fe20003f04200 */
[----:B--2---:R-:W-:Y:S02]  /*0d40*/  FMUL R14, R7, R14 ;  /* 0x0000000e070e7220 */ /* 0x004fe40000400000 */
[----:B------:R-:W1:Y:S01]  /*0d50*/  SHFL.BFLY PT, R7, R4, 0x2, 0x1f ;  /* 0x0c401f0004077f89 */ /* 0x000e6200000e0000 */
[----:B------:R-:W-:Y:S02]  /*0d60*/  FSEL R13, R13, R4, P0 ;  /* 0x000000040d0d7208 */ /* 0x000fe40000000000 */
[----:B------:R-:W-:Y:S02]  /*0d70*/  FSEL R14, R14, RZ, P1 ;  /* 0x000000ff0e0e7208 */ /* 0x000fe40000800000 */
[----:B------:R-:W-:-:S03]  /*0d80*/  FSETP.NEU.AND P1, PT, R4, RZ, PT ;  /* 0x000000ff0400720b */ /* 0x000fc60003f2d000 */
[----:B------:R-:W-:Y:S01]  /*0d90*/  @!P2 FMUL R13, R13, 16777216 ;  /* 0x4b8000000d0da820 */ /* 0x000fe20000400000 */
[----:B------:R-:W-:Y:S01]  /*0da0*/  FFMA R6, R6, R14, R3 ;  /* 0x0000000e06067223 */ /* 0x000fe20000000003 */
[----:B------:R-:W-:Y:S01]  /*0db0*/  FFMA R11, R14, R12, R11 ;  /* 0x0000000c0e0b7223 */ /* 0x000fe2000000000b */
[----:B------:R-:W-:Y:S01]  /*0dc0*/  @P0 FMUL R5, R5, 0.25 ;  /* 0x3e80000005050820 */ /* 0x000fe20000400000 */
[----:B------:R-:W2:Y:S02]  /*0dd0*/  MUFU.RCP R12, R13 ;  /* 0x0000000d000c7308 */ /* 0x000ea40000001000 */
[----:B------:R-:W3:Y:S01]  /*0de0*/  SHFL.BFLY PT, R9, R6, 0x4, 0x1f ;  /* 0x0c801f0006097f89 */ /* 0x000ee200000e0000 */
[----:B------:R-:W-:-:S03]  /*0df0*/  @!P2 FMUL R5, R5, 16777216 ;  /* 0x4b8000000505a820 */ /* 0x000fc60000400000 */
[----:B------:R-:W4:Y:S01]  /*0e00*/  SHFL.BFLY PT, R10, R11, 0x4, 0x1f ;  /* 0x0c801f000b0a7f89 */ /* 0x000f2200000e0000 */
[----:B-1----:R-:W-:Y:S01]  /*0e10*/  FADD R3, R4, R7 ;  /* 0x0000000704037221 */ /* 0x002fe20000000000 */
[----:B--2---:R-:W-:-:S03]  /*0e20*/  FMUL R12, R12, R5 ;  /* 0x000000050c0c7220 */ /* 0x004fc60000400000 */
[C---:B------:R-:W-:Y:S01]  /*0e30*/  FMUL R14, R3.reuse, 0.25 ;  /* 0x3e800000030e7820 */ /* 0x040fe20000400000 */
[C---:B------:R-:W-:Y:S02]  /*0e40*/  FSETP.GEU.AND P2, PT, |R3|.reuse, 1.175494350822287508e-38, PT ;  /* 0x008000000300780b */ /* 0x040fe40003f4e200 */
[----:B------:R-:W-:Y:S02]  /*0e50*/  FSETP.GT.AND P0, PT, |R3|, 8.50705917302346158658e+37, PT ;  /* 0x7e8000000300780b */ /* 0x000fe40003f04200 */
[----:B------:R-:W-:Y:S02]  /*0e60*/  FSEL R12, R12, RZ, P1 ;  /* 0x000000ff0c0c7208 */ /* 0x000fe40000800000 */
[----:B------:R-:W-:Y:S01]  /*0e70*/  FSEL R14, R14, R3, P0 ;  /* 0x000000030e0e7208 */ /* 0x000fe20000000000 */
[----:B---3--:R-:W-:-:S04]  /*0e80*/  FADD R9, -R6, R9 ;  /* 0x0000000906097221 */ /* 0x008fc80000000100 */
[C---:B------:R-:W-:Y:S01]  /*0e90*/  FMUL R5, R9.reuse, R9 ;  /* 0x0000000909057220 */ /* 0x040fe20000400000 */
[----:B------:R-:W-:Y:S01]  /*0ea0*/  FFMA R9, R9, R12, R6 ;  /* 0x0000000c09097223 */ /* 0x000fe20000000006 */
[----:B------:R-:W-:Y:S01]  /*0eb0*/  @!P2 FMUL R14, R14, 16777216 ;  /* 0x4b8000000e0ea820 */ /* 0x000fe20000400000 */
[----:B------:R-:W1:Y:S01]  /*0ec0*/  SHFL.BFLY PT, R6, R3, 0x1, 0x1f ;  /* 0x0c201f0003067f89 */ /* 0x000e6200000e0000 */
[----:B----4-:R-:W-:Y:S01]  /*0ed0*/  FADD R11, R11, R10 ;  /* 0x0000000a0b0b7221 */ /* 0x010fe20000000000 */
[----:B------:R-:W-:Y:S01]  /*0ee0*/  FMUL R5, R0, R5 ;  /* 0x0000000500057220 */ /* 0x000fe20000400000 */
[----:B------:R-:W-:Y:S01]  /*0ef0*/  @P0 FMUL R7, R7, 0.25 ;  /* 0x3e80000007070820 */ /* 0x000fe20000400000 */
[----:B------:R-:W2:Y:S01]  /*0f00*/  SHFL.BFLY PT, R0, R9, 0x2, 0x1f ;  /* 0x0c401f0009007f89 */ /* 0x000ea200000e0000 */
[----:B------:R-:W3:Y:S01]  /*0f10*/  MUFU.RCP R14, R14 ;  /* 0x0000000e000e7308 */ /* 0x000ee20000001000 */
[----:B------:R-:W-:Y:S01]  /*0f20*/  FFMA R11, R12, R5, R11 ;  /* 0x000000050c0b7223 */ /* 0x000fe2000000000b */
[----:B------:R-:W-:Y:S01]  /*0f30*/  @!P2 FMUL R7, R7, 16777216 ;  /* 0x4b8000000707a820 */ /* 0x000fe20000400000 */
[----:B------:R-:W-:-:S03]  /*0f40*/  FSETP.NEU.AND P0, PT, R3, RZ, PT ;  /* 0x000000ff0300720b */ /* 0x000fc60003f0d000 */
[----:B------:R-:W4:Y:S01]  /*0f50*/  SHFL.BFLY PT, R10, R11, 0x2, 0x1f ;  /* 0x0c401f000b0a7f89 */ /* 0x000f2200000e0000 */
[----:B---3--:R-:W-:Y:S01]  /*0f60*/  FMUL R7, R14, R7 ;  /* 0x000000070e077220 */ /* 0x008fe20000400000 */
[----:B-1----:R-:W-:-:S04]  /*0f70*/  FADD R5, R3, R6 ;  /* 0x0000000603057221 */ /* 0x002fc80000000000 */
[----:B------:R-:W-:Y:S01]  /*0f80*/  FSEL R7, R7, RZ, P0 ;  /* 0x000000ff07077208 */ /* 0x000fe20000000000 */
[----:B--2---:R-:W-:Y:S01]  /*0f90*/  FADD R0, -R9, R0 ;  /* 0x0000000009007221 */ /* 0x004fe20000000100 */
[C---:B------:R-:W-:Y:S01]  /*0fa0*/  FSETP.GEU.AND P1, PT, |R5|.reuse, 1.175494350822287508e-38, PT ;  /* 0x008000000500780b */ /* 0x040fe20003f2e200 */
[C---:B------:R-:W-:Y:S01]  /*0fb0*/  FMUL R12, R5.reuse, 0.25 ;  /* 0x3e800000050c7820 */ /* 0x040fe20000400000 */
[----:B------:R-:W-:Y:S01]  /*0fc0*/  FSETP.GT.AND P0, PT, |R5|, 8.50705917302346158658e+37, PT ;  /* 0x7e8000000500780b */ /* 0x000fe20003f04200 */
[C---:B------:R-:W-:Y:S01]  /*0fd0*/  FFMA R9, R0.reuse, R7, R9 ;  /* 0x0000000700097223 */ /* 0x040fe20000000009 */
[----:B------:R-:W-:Y:S01]  /*0fe0*/  FMUL R13, R0, R0 ;  /* 0x00000000000d7220 */ /* 0x000fe20000400000 */
[----:B----4-:R-:W-:Y:S01]  /*0ff0*/  FADD R10, R11, R10 ;  /* 0x0000000a0b0a7221 */ /* 0x010fe20000000000 */
[----:B------:R-:W-:Y:S02]  /*1000*/  FSEL R12, R12, R5, P0 ;  /* 0x000000050c0c7208 */ /* 0x000fe40000000000 */
[----:B------:R-:W-:Y:S01]  /*1010*/  FMUL R13, R4, R13 ;  /* 0x0000000d040d7220 */ /* 0x000fe20000400000 */
[----:B------:R-:W1:Y:S03]  /*1020*/  SHFL.BFLY PT, R0, R9, 0x1, 0x1f ;  /* 0x0c201f0009007f89 */ /* 0x000e6600000e0000 */
[----:B------:R-:W-:Y:S01]  /*1030*/  FFMA R10, R7, R13, R10 ;  /* 0x0000000d070a7223 */ /* 0x000fe2000000000a */
[----:B------:R-:W-:-:S02]  /*1040*/  @!P1 FMUL R12, R12, 16777216 ;  /* 0x4b8000000c0c9820 */ /* 0x000fc40000400000 */
[----:B------:R-:W-:Y:S01]  /*1050*/  @P0 FMUL R6, R6, 0.25 ;  /* 0x3e80000006060820 */ /* 0x000fe20000400000 */
[----:B------:R-:W-:Y:S01]  /*1060*/  LOP3.LUT P0, RZ, R15, 0xf, RZ, 0xc0, !PT ;  /* 0x0000000f0fff7812 */ /* 0x000fe2000780c0ff */
[----:B------:R-:W2:Y:S01]  /*1070*/  SHFL.BFLY PT, R7, R10, 0x1, 0x1f ;  /* 0x0c201f000a077f89 */ /* 0x000ea200000e0000 */
[----:B------:R3:W4:Y:S01]  /*1080*/  MUFU.RCP R11, R12 ;  /* 0x0000000c000b7308 */ /* 0x0007220000001000 */
[----:B------:R-:W-:Y:S01]  /*1090*/  @!P1 FMUL R6, R6, 16777216 ;  /* 0x4b80000006069820 */ /* 0x000fe20000400000 */
[----:B------:R-:W-:Y:S02]  /*10a0*/  FSETP.NEU.AND P1, PT, R5, RZ, PT ;  /* 0x000000ff0500720b */ /* 0x000fe40003f2d000 */
[----:B------:R-:W-:Y:S01]  /*10b0*/  ISETP.LT.AND P0, PT, R15, 0x10, !P0 ;  /* 0x000000100f00780c */ /* 0x000fe20004701270 */
[----:B---3--:R-:W3:Y:S01]  /*10c0*/  LDC.64 R12, c[0x0][0x228] ;  /* 0x00008a00ff0c7b82 */ /* 0x008ee20000000a00 */
[----:B-1----:R-:W-:Y:S01]  /*10d0*/  FADD R0, -R9, R0 ;  /* 0x0000000009007221 */ /* 0x002fe20000000100 */
[----:B----4-:R-:W-:-:S10]  /*10e0*/  FMUL R11, R11, R6 ;  /* 0x000000060b0b7220 */ /* 0x010fd40000400000 */
[----:B------:R1:W-:Y:S01]  /*10f0*/  @P0 STS [R8+UR4+0x80], R5 ;  /* 0x0000800508000988 */ /* 0x0003e20008000804 */
[----:B------:R-:W-:Y:S01]  /*1100*/  FMUL R4, R0, R0 ;  /* 0x0000000000047220 */ /* 0x000fe20000400000 */
[----:B------:R-:W-:Y:S01]  /*1110*/  FSEL R11, R11, RZ, P1 ;  /* 0x000000ff0b0b7208 */ /* 0x000fe20000800000 */
[----:B--2---:R-:W-:Y:S02]  /*1120*/  FADD R10, R10, R7 ;  /* 0x000000070a0a7221 */ /* 0x004fe40000000000 */
[----:B------:R-:W-:Y:S01]  /*1130*/  FMUL R4, R3, R4 ;  /* 0x0000000403047220 */ /* 0x000fe20000400000 */
[----:B------:R-:W1:Y:S01]  /*1140*/  LDC.64 R6, c[0x0][0x218] ;  /* 0x00008600ff067b82 */ /* 0x000e620000000a00 */
[----:B------:R-:W-:Y:S01]  /*1150*/  FFMA R9, R0, R11, R9 ;  /* 0x0000000b00097223 */ /* 0x000fe20000000009 */
[----:B------:R-:W-:Y:S01]  /*1160*/  HFMA2.MMA R0, -RZ, RZ, 0.75, 0 ;  /* 0x3a000000ff007435 */ /* 0x000fe200000001ff */
[----:B------:R-:W-:-:S03]  /*1170*/  FFMA R3, R11, R4, R10 ;  /* 0x000000040b037223 */ /* 0x000fc6000000000a */
[----:B------:R-:W-:Y:S02]  /*1180*/  @P0 STS [R8+UR4], R9 ;  /* 0x0000000908000988 */ /* 0x000fe40008000804 */
[----:B------:R-:W2:Y:S02]  /*1190*/  LDC.64 R10, c[0x0][0x220] ;  /* 0x00008800ff0a7b82 */ /* 0x000ea40000000a00 */
[----:B------:R-:W-:Y:S06]  /*11a0*/  @P0 STS [R8+UR4+0x40], R3 ;  /* 0x0000400308000988 */ /* 0x000fec0008000804 */
[----:B------:R-:W-:Y:S01]  /*11b0*/  BAR.SYNC.DEFER_BLOCKING 0x0 ;  /* 0x0000000000007b1d */ /* 0x000fe20000010000 */
[----:B------:R-:W-:-:S04]  /*11c0*/  LOP3.LUT P0, RZ, R15, 0x1ff, RZ, 0xc0, !PT ;  /* 0x000001ff0fff7812 */ /* 0x000fc8000780c0ff */
[C---:B------:R-:W-:Y:S01]  /*11d0*/  ISETP.LT.AND P0, PT, R2.reuse, 0x80, !P0 ;  /* 0x000000800200780c */ /* 0x040fe20004701270 */
[----:B-1----:R-:W-:-:S04]  /*11e0*/  IMAD.WIDE R4, R2, 0x4, R6 ;  /* 0x0000000402047825 */ /* 0x002fc800078e0206 */
[----:B--2---:R-:W-:Y:S01]  /*11f0*/  IMAD.WIDE R6, R2, 0x4, R10 ;  /* 0x0000000402067825 */ /* 0x004fe200078e020a */
[----:B------:R-:W1:Y:S04]  /*1200*/  LDS R17, [UR4] ;  /* 0x00000004ff117984 */ /* 0x000e680008000800 */
[----:B------:R-:W2:Y:S04]  /*1210*/  LDS R19, [UR4+0x40] ;  /* 0x00004004ff137984 */ /* 0x000ea80008000800 */
[----:B-1----:R1:W-:Y:S04]  /*1220*/  @P0 STG.E desc[UR6][R4.64], R17 ;  /* 0x0000001104000986 */ /* 0x0023e8000c101906 */
[----:B--2---:R1:W-:Y:S01]  /*1230*/  @P0 STG.E desc[UR6][R6.64], R19 ;  /* 0x0000001306000986 */ /* 0x0043e2000c101906 */
[----:B------:R-:W-:Y:S01]  /*1240*/  FFMA R0, R19, R0, 9.9999997473787516356e-06 ;  /* 0x3727c5ac13007423 */ /* 0x000fe20000000000 */
[----:B---3--:R-:W-:Y:S06]  /*1250*/  @!P0 EXIT ;  /* 0x000000000000894d */ /* 0x008fec0003800000 */
[----:B-1----:R-:W0:Y:S01]  /*1260*/  MUFU.RSQ R5, R0 ;  /* 0x0000000000057308 */ /* 0x002e220000001400 */
[----:B------:R-:W-:-:S05]  /*1270*/  IMAD.WIDE R2, R2, 0x4, R12 ;  /* 0x0000000402027825 */ /* 0x000fca00078e020c */
[----:B0-----:R-:W-:Y:S01]  /*1280*/  STG.E desc[UR6][R2.64], R5 ;  /* 0x0000000502007986 */ /* 0x001fe2000c101906 */
[----:B------:R-:W-:Y:S05]  /*1290*/  EXIT ;  /* 0x000000000000794d */ /* 0x000fea0003800000 */
.L_x_0:
[----:B------:R-:W-:-:S00]  /*12a0*/  BRA `(.L_x_0) ;  /* 0xfffffffc00fc7947 */ /* 0x000fc0000383ffff */
[----:B------:R-:W-:-:S00]  /*12b0*/  NOP ;  /* 0x0000000000007918 */ /* 0x000fc00000000000 */
        /* <DEDUP_REMOVED lines=12> */
.L_x_1:


//--------------------- .nv.global.init           --------------------------
	.section	.nv.global.init,"aw",@progbits
.nv.global.init:
	.type		_$_str,@object
	.size		_$_str,(.L_0 - _$_str)
_$_str:
        /*0000*/ 	.byte	0x5f, 0x5f, 0x43, 0x55, 0x44, 0x41, 0x5f, 0x46, 0x54, 0x5a, 0x00
.L_0:


//--------------------- .nv.shared.triton_red_fused_native_group_norm_11 --------------------------
	.section	.nv.shared.triton_red_fused_native_group_norm_11,"aw",@nobits
	.sectionflags	@""
	.align	16
	.zero		1024


//--------------------- .nv.constant0.triton_red_fused_native_group_norm_11 --------------------------
	.section	.nv.constant0.triton_red_fused_native_group_norm_11,"a",@progbits
	.sectionflags	@""
	.align	4
.nv.constant0.triton_red_fused_native_group_norm_11:
	.zero		568
